//
// Generated by NVIDIA NVVM Compiler
//
// Compiler Build ID: CL-36424714
// Cuda compilation tools, release 13.0, V13.0.88
// Based on NVVM 20.0.0
//

.version 9.0
.target sm_100
.address_size 64

	// .globl	_Z19gauss_seidel_updatePfS_iiS_i
// _ZZ19gauss_seidel_updatePfS_iiS_iE11thread_diff has been demoted

.visible .entry _Z19gauss_seidel_updatePfS_iiS_i(
	.param .u64 .ptr .align 1 _Z19gauss_seidel_updatePfS_iiS_i_param_0,
	.param .u64 .ptr .align 1 _Z19gauss_seidel_updatePfS_iiS_i_param_1,
	.param .u32 _Z19gauss_seidel_updatePfS_iiS_i_param_2,
	.param .u32 _Z19gauss_seidel_updatePfS_iiS_i_param_3,
	.param .u64 .ptr .align 1 _Z19gauss_seidel_updatePfS_iiS_i_param_4,
	.param .u32 _Z19gauss_seidel_updatePfS_iiS_i_param_5
)
{
	.reg .pred 	%p<6>;
	.reg .b32 	%r<36>;
	.reg .b32 	%f<20>;
	.reg .b64 	%rd<22>;
	// demoted variable
	.shared .align 4 .b8 _ZZ19gauss_seidel_updatePfS_iiS_iE11thread_diff[4096];
	ld.param.u64 	%rd5, [_Z19gauss_seidel_updatePfS_iiS_i_param_0];
	ld.param.u32 	%r12, [_Z19gauss_seidel_updatePfS_iiS_i_param_3];
	ld.param.u64 	%rd4, [_Z19gauss_seidel_updatePfS_iiS_i_param_4];
	ld.param.u32 	%r13, [_Z19gauss_seidel_updatePfS_iiS_i_param_5];
	cvta.to.global.u64 	%rd1, %rd5;
	mov.u32 	%r14, %ctaid.x;
	mov.u32 	%r1, %ntid.x;
	mov.u32 	%r15, %tid.x;
	mad.lo.s32 	%r2, %r14, %r1, %r15;
	mov.u32 	%r16, %ctaid.y;
	mov.u32 	%r3, %ntid.y;
	mov.u32 	%r17, %tid.y;
	mad.lo.s32 	%r18, %r16, %r3, %r17;
	add.s32 	%r19, %r2, %r18;
	mad.lo.s32 	%r4, %r17, %r1, %r15;
	mov.u32 	%r20, %nctaid.x;
	mad.lo.s32 	%r5, %r16, %r20, %r14;
	add.s32 	%r6, %r12, 2;
	mad.lo.s32 	%r7, %r6, %r2, %r6;
	cvt.s64.s32 	%rd6, %r7;
	cvt.u64.u32 	%rd2, %r18;
	add.s64 	%rd7, %rd6, %rd2;
	shl.b64 	%rd8, %rd7, 2;
	add.s64 	%rd3, %rd1, %rd8;
	ld.global.f32 	%f1, [%rd3+4];
	add.s32 	%r21, %r19, 2;
	shr.u32 	%r22, %r21, 31;
	add.s32 	%r23, %r21, %r22;
	and.b32  	%r24, %r23, -2;
	sub.s32 	%r25, %r21, %r24;
	setp.ne.s32 	%p1, %r25, %r13;
	mov.f32 	%f19, %f1;
	@%p1 bra 	$L__BB0_2;
	cvt.u32.u64 	%r26, %rd2;
	mul.lo.s32 	%r27, %r6, %r2;
	cvt.s64.s32 	%rd9, %r27;
	add.s64 	%rd10, %rd9, %rd2;
	shl.b64 	%rd11, %rd10, 2;
	add.s64 	%rd12, %rd1, %rd11;
	ld.global.f32 	%f4, [%rd12+4];
	shl.b32 	%r28, %r6, 1;
	add.s32 	%r29, %r27, %r28;
	cvt.s64.s32 	%rd13, %r29;
	add.s64 	%rd14, %rd13, %rd2;
	shl.b64 	%rd15, %rd14, 2;
	add.s64 	%rd16, %rd1, %rd15;
	ld.global.f32 	%f5, [%rd16+4];
	add.f32 	%f6, %f4, %f5;
	add.s32 	%r30, %r7, %r26;
	mul.wide.s32 	%rd17, %r30, 4;
	add.s64 	%rd18, %rd1, %rd17;
	ld.global.f32 	%f7, [%rd18];
	add.f32 	%f8, %f6, %f7;
	ld.global.f32 	%f9, [%rd18+8];
	add.f32 	%f10, %f8, %f9;
	mul.f32 	%f19, %f10, 0f3E800000;
	st.global.f32 	[%rd3+4], %f19;
$L__BB0_2:
	shl.b32 	%r31, %r4, 2;
	mov.u32 	%r32, _ZZ19gauss_seidel_updatePfS_iiS_iE11thread_diff;
	add.s32 	%r8, %r32, %r31;
	sub.f32 	%f11, %f19, %f1;
	abs.f32 	%f12, %f11;
	st.shared.f32 	[%r8], %f12;
	bar.sync 	0;
	mul.lo.s32 	%r35, %r1, %r3;
	setp.lt.u32 	%p2, %r35, 2;
	@%p2 bra 	$L__BB0_6;
$L__BB0_3:
	shr.u32 	%r11, %r35, 1;
	setp.ge.u32 	%p3, %r4, %r11;
	@%p3 bra 	$L__BB0_5;
	ld.shared.f32 	%f13, [%r8];
	shl.b32 	%r33, %r11, 2;
	add.s32 	%r34, %r8, %r33;
	ld.shared.f32 	%f14, [%r34];
	max.f32 	%f15, %f13, %f14;
	st.shared.f32 	[%r8], %f15;
$L__BB0_5:
	bar.sync 	0;
	setp.gt.u32 	%p4, %r35, 3;
	mov.u32 	%r35, %r11;
	@%p4 bra 	$L__BB0_3;
$L__BB0_6:
	setp.ne.s32 	%p5, %r4, 0;
	@%p5 bra 	$L__BB0_8;
	ld.shared.f32 	%f16, [_ZZ19gauss_seidel_updatePfS_iiS_iE11thread_diff];
	cvta.to.global.u64 	%rd19, %rd4;
	mul.wide.s32 	%rd20, %r5, 4;
	add.s64 	%rd21, %rd19, %rd20;
	ld.global.f32 	%f17, [%rd21];
	max.f32 	%f18, %f16, %f17;
	st.global.f32 	[%rd21], %f18;
$L__BB0_8:
	ret;

}


// ===== COMPILED SASS (sm_100) =====

	.target	sm_100

	.elftype	@"ET_EXEC"


//--------------------- .note.nv.tkinfo           --------------------------
	.section	.note.nv.tkinfo,"",@"SHT_NOTE"
	.sectionflags	@"SHF_NOTE_NV_TKINFO"
	.tkinfo
        /*0018*/ 	.word	0x00000002
        /*0030*/ 	.string	""
        /*0030*/ 	.string	"ptxas"
        /*0030*/ 	.string	"Cuda compilation tools, release 13.0, V13.0.88"
        /*0030*/ 	.string	"Build cuda_13.0.r13.0/compiler.36424714_0"
        /*0030*/ 	.string	"-arch sm_100 -m 64 "



//--------------------- .note.nv.cuinfo           --------------------------
	.section	.note.nv.cuinfo,"",@"SHT_NOTE"
	.sectionflags	@"SHF_NOTE_NV_CUINFO"
        /*0018*/ 	.short	0x0002
        /*001a*/ 	.short	0x0064
        /*001c*/ 	.short	0x0082
	.zero		2


//--------------------- .nv.info                  --------------------------
	.section	.nv.info,"",@"SHT_CUDA_INFO"
	.align	4


	//----- nvinfo : EIATTR_REGCOUNT
	.align		4
        /*0000*/ 	.byte	0x04, 0x2f
        /*0002*/ 	.short	(.L_1 - .L_0)
	.align		4
.L_0:
        /*0004*/ 	.word	index@(_Z19gauss_seidel_updatePfS_iiS_i)
        /*0008*/ 	.word	0x00000015


	//----- nvinfo : EIATTR_FRAME_SIZE
	.align		4
.L_1:
        /*000c*/ 	.byte	0x04, 0x11
        /*000e*/ 	.short	(.L_3 - .L_2)
	.align		4
.L_2:
        /*0010*/ 	.word	index@(_Z19gauss_seidel_updatePfS_iiS_i)
        /*0014*/ 	.word	0x00000000


	//----- nvinfo : EIATTR_MIN_STACK_SIZE
	.align		4
.L_3:
        /*0018*/ 	.byte	0x04, 0x12
        /*001a*/ 	.short	(.L_5 - .L_4)
	.align		4
.L_4:
        /*001c*/ 	.word	index@(_Z19gauss_seidel_updatePfS_iiS_i)
        /*0020*/ 	.word	0x00000000
.L_5:


//--------------------- .nv.compat                --------------------------
	.section	.nv.compat,"",@"SHT_CUDA_COMPAT_INFO"
	.align	4
        /*0000*/ 	.byte	0x02, 0x09, 0x00, 0x00, 0x02, 0x02, 0x01, 0x00, 0x02, 0x05, 0x05, 0x00, 0x03, 0x07, 0x01, 0x01
        /*0010*/ 	.byte	0x02, 0x03, 0x00, 0x00, 0x02, 0x06, 0x01, 0x00, 0x04, 0x0b, 0x08, 0x00, 0x09, 0x00, 0x00, 0x00
        /*0020*/ 	.byte	0x00, 0x00, 0x00, 0x00


//--------------------- .nv.info._Z19gauss_seidel_updatePfS_iiS_i --------------------------
	.section	.nv.info._Z19gauss_seidel_updatePfS_iiS_i,"",@"SHT_CUDA_INFO"
	.sectionflags	@""
	.align	4


	//----- nvinfo : EIATTR_CUDA_API_VERSION
	.align		4
        /*0000*/ 	.byte	0x04, 0x37
        /*0002*/ 	.short	(.L_7 - .L_6)
.L_6:
        /*0004*/ 	.word	0x00000082


	//----- nvinfo : EIATTR_KPARAM_INFO
	.align		4
.L_7:
        /*0008*/ 	.byte	0x04, 0x17
        /*000a*/ 	.short	(.L_9 - .L_8)
.L_8:
        /*000c*/ 	.word	0x00000000
        /*0010*/ 	.short	0x0005
        /*0012*/ 	.short	0x0020
        /*0014*/ 	.byte	0x00, 0xf0, 0x11, 0x00


	//----- nvinfo : EIATTR_KPARAM_INFO
	.align		4
.L_9:
        /*0018*/ 	.byte	0x04, 0x17
        /*001a*/ 	.short	(.L_11 - .L_10)
.L_10:
        /*001c*/ 	.word	0x00000000
        /*0020*/ 	.short	0x0004
        /*0022*/ 	.short	0x0018
        /*0024*/ 	.byte	0x00, 0xf5, 0x21, 0x00


	//----- nvinfo : EIATTR_KPARAM_INFO
	.align		4
.L_11:
        /*0028*/ 	.byte	0x04, 0x17
        /*002a*/ 	.short	(.L_13 - .L_12)
.L_12:
        /*002c*/ 	.word	0x00000000
        /*0030*/ 	.short	0x0003
        /*0032*/ 	.short	0x0014
        /*0034*/ 	.byte	0x00, 0xf0, 0x11, 0x00


	//----- nvinfo : EIATTR_KPARAM_INFO
	.align		4
.L_13:
        /*0038*/ 	.byte	0x04, 0x17
        /*003a*/ 	.short	(.L_15 - .L_14)
.L_14:
        /*003c*/ 	.word	0x00000000
        /*0040*/ 	.short	0x0002
        /*0042*/ 	.short	0x0010
        /*0044*/ 	.byte	0x00, 0xf0, 0x11, 0x00


	//----- nvinfo : EIATTR_KPARAM_INFO
	.align		4
.L_15:
        /*0048*/ 	.byte	0x04, 0x17
        /*004a*/ 	.short	(.L_17 - .L_16)
.L_16:
        /*004c*/ 	.word	0x00000000
        /*0050*/ 	.short	0x0001
        /*0052*/ 	.short	0x0008
        /*0054*/ 	.byte	0x00, 0xf5, 0x21, 0x00


	//----- nvinfo : EIATTR_KPARAM_INFO
	.align		4
.L_17:
        /*0058*/ 	.byte	0x04, 0x17
        /*005a*/ 	.short	(.L_19 - .L_18)
.L_18:
        /*005c*/ 	.word	0x00000000
        /*0060*/ 	.short	0x0000
        /*0062*/ 	.short	0x0000
        /*0064*/ 	.byte	0x00, 0xf5, 0x21, 0x00


	//----- nvinfo : EIATTR_SPARSE_MMA_MASK
	.align		4
.L_19:
        /*0068*/ 	.byte	0x03, 0x50
        /*006a*/ 	.short	0x0000


	//----- nvinfo : EIATTR_MAXREG_COUNT
	.align		4
        /*006c*/ 	.byte	0x03, 0x1b
        /*006e*/ 	.short	0x00ff


	//----- nvinfo : EIATTR_NUM_BARRIERS
	.align		4
        /*0070*/ 	.byte	0x02, 0x4c
        /*0072*/ 	.byte	0x01
	.zero		1


	//----- nvinfo : EIATTR_MERCURY_ISA_VERSION
	.align		4
        /*0074*/ 	.byte	0x03, 0x5f
        /*0076*/ 	.short	0x0101


	//----- nvinfo : EIATTR_VRC_CTA_INIT_COUNT
	.align		4
        /*0078*/ 	.byte	0x02, 0x4a
	.zero		1
	.zero		1


	//----- nvinfo : EIATTR_EXIT_INSTR_OFFSETS
	.align		4
        /*007c*/ 	.byte	0x04, 0x1c
        /*007e*/ 	.short	(.L_21 - .L_20)


	//   ....[0]....
.L_20:
        /*0080*/ 	.word	0x000004d0


	//   ....[1]....
        /*0084*/ 	.word	0x00000570


	//----- nvinfo : EIATTR_CRS_STACK_SIZE
	.align		4
.L_21:
        /*0088*/ 	.byte	0x04, 0x1e
        /*008a*/ 	.short	(.L_23 - .L_22)
.L_22:
        /*008c*/ 	.word	0x00000000


	//----- nvinfo : EIATTR_CBANK_PARAM_SIZE
	.align		4
.L_23:
        /*0090*/ 	.byte	0x03, 0x19
        /*0092*/ 	.short	0x0024


	//----- nvinfo : EIATTR_PARAM_CBANK
	.align		4
        /*0094*/ 	.byte	0x04, 0x0a
        /*0096*/ 	.short	(.L_25 - .L_24)
	.align		4
.L_24:
        /*0098*/ 	.word	index@(.nv.constant0._Z19gauss_seidel_updatePfS_iiS_i)
        /*009c*/ 	.short	0x0380
        /*009e*/ 	.short	0x0024


	//----- nvinfo : EIATTR_SW_WAR
	.align		4
.L_25:
        /*00a0*/ 	.byte	0x04, 0x36
        /*00a2*/ 	.short	(.L_27 - .L_26)
.L_26:
        /*00a4*/ 	.word	0x00000008
.L_27:


//--------------------- .nv.callgraph             --------------------------
	.section	.nv.callgraph,"",@"SHT_CUDA_CALLGRAPH"
	.align	4
	.sectionentsize	8
	.align		4
        /*0000*/ 	.word	0x00000000
	.align		4
        /*0004*/ 	.word	0xffffffff
	.align		4
        /*0008*/ 	.word	0x00000000
	.align		4
        /*000c*/ 	.word	0xfffffffe
	.align		4
        /*0010*/ 	.word	0x00000000
	.align		4
        /*0014*/ 	.word	0xfffffffd
	.align		4
        /*0018*/ 	.word	0x00000000
	.align		4
        /*001c*/ 	.word	0xfffffffc


//--------------------- .text._Z19gauss_seidel_updatePfS_iiS_i --------------------------
	.section	.text._Z19gauss_seidel_updatePfS_iiS_i,"ax",@progbits
	.align	128
        .global         _Z19gauss_seidel_updatePfS_iiS_i
        .type           _Z19gauss_seidel_updatePfS_iiS_i,@function
        .size           _Z19gauss_seidel_updatePfS_iiS_i,(.L_x_5 - _Z19gauss_seidel_updatePfS_iiS_i)
        .other          _Z19gauss_seidel_updatePfS_iiS_i,@"STO_CUDA_ENTRY STV_DEFAULT"
_Z19gauss_seidel_updatePfS_iiS_i:
.text._Z19gauss_seidel_updatePfS_iiS_i:
[----:B------:R-:W-:Y:S01]  /*0000*/  LDC R1, c[0x0][0x37c] ;  /* 0x0000df00ff017b82 */ /* 0x000fe20000000800 */
[----:B------:R-:W0:Y:S07]  /*0010*/  S2R R7, SR_TID.X ;  /* 0x0000000000077919 */ /* 0x000e2e0000002100 */
[----:B------:R-:W0:Y:S01]  /*0020*/  S2UR UR4, SR_CTAID.X ;  /* 0x00000000000479c3 */ /* 0x000e220000002500 */
[----:B------:R-:W1:Y:S01]  /*0030*/  LDCU.64 UR10, c[0x0][0x380] ;  /* 0x00007000ff0a77ac */ /* 0x000e620008000a00 */
[----:B------:R-:W2:Y:S01]  /*0040*/  S2R R8, SR_TID.Y ;  /* 0x0000000000087919 */ /* 0x000ea20000002200 */
[----:B------:R-:W3:Y:S01]  /*0050*/  LDCU.64 UR6, c[0x0][0x358] ;  /* 0x00006b00ff0677ac */ /* 0x000ee20008000a00 */
[----:B------:R-:W2:Y:S04]  /*0060*/  S2R R9, SR_CTAID.Y ;  /* 0x0000000000097919 */ /* 0x000ea80000002600 */
[----:B------:R-:W4:Y:S01]  /*0070*/  LDC R10, c[0x0][0x394] ;  /* 0x0000e500ff0a7b82 */ /* 0x000f220000000800 */
[----:B------:R-:W5:Y:S07]  /*0080*/  LDCU UR5, c[0x0][0x3a0] ;  /* 0x00007400ff0577ac */ /* 0x000f6e0008000800 */
[----:B------:R-:W0:Y:S01]  /*0090*/  LDC R0, c[0x0][0x360] ;  /* 0x0000d800ff007b82 */ /* 0x000e220000000800 */
[----:B------:R-:W2:Y:S01]  /*00a0*/  LDCU UR8, c[0x0][0x364] ;  /* 0x00006c80ff0877ac */ /* 0x000ea20008000800 */
[----:B----4-:R-:W-:-:S02]  /*00b0*/  VIADD R10, R10, 0x2 ;  /* 0x000000020a0a7836 */ /* 0x010fc40000000000 */
[----:B--2---:R-:W-:Y:S02]  /*00c0*/  IMAD R14, R9, UR8, R8 ;  /* 0x00000008090e7c24 */ /* 0x004fe4000f8e0208 */
[----:B0-----:R-:W-:-:S04]  /*00d0*/  IMAD R13, R0, UR4, R7 ;  /* 0x00000004000d7c24 */ /* 0x001fc8000f8e0207 */
[----:B------:R-:W-:-:S05]  /*00e0*/  IMAD R11, R13, R10, R10 ;  /* 0x0000000a0d0b7224 */ /* 0x000fca00078e020a */
[----:B------:R-:W-:-:S04]  /*00f0*/  IADD3 R3, P0, PT, R14, R11, RZ ;  /* 0x0000000b0e037210 */ /* 0x000fc80007f1e0ff */
[----:B------:R-:W-:Y:S02]  /*0100*/  LEA.HI.X.SX32 R4, R11, RZ, 0x1, P0 ;  /* 0x000000ff0b047211 */ /* 0x000fe400000f0eff */
[----:B-1----:R-:W-:-:S04]  /*0110*/  LEA R2, P0, R3, UR10, 0x2 ;  /* 0x0000000a03027c11 */ /* 0x002fc8000f8010ff */
[----:B------:R-:W-:-:S05]  /*0120*/  LEA.HI.X R3, R3, UR11, R4, 0x2, P0 ;  /* 0x0000000b03037c11 */ /* 0x000fca00080f1404 */
[----:B---3--:R-:W2:Y:S01]  /*0130*/  LDG.E R6, desc[UR6][R2.64+0x4] ;  /* 0x0000040602067981 */ /* 0x008ea2000c1e1900 */
[----:B------:R-:W-:Y:S01]  /*0140*/  IADD3 R4, PT, PT, R13, 0x2, R14 ;  /* 0x000000020d047810 */ /* 0x000fe20007ffe00e */
[----:B------:R-:W0:Y:S01]  /*0150*/  LDC R12, c[0x0][0x370] ;  /* 0x0000dc00ff0c7b82 */ /* 0x000e220000000800 */
[----:B------:R-:W-:Y:S02]  /*0160*/  BSSY.RECONVERGENT B0, `(.L_x_0) ;  /* 0x000001e000007945 */ /* 0x000fe40003800200 */
[----:B------:R-:W-:-:S04]  /*0170*/  LEA.HI R5, R4, R4, RZ, 0x1 ;  /* 0x0000000404057211 */ /* 0x000fc800078f08ff */
[----:B------:R-:W-:-:S05]  /*0180*/  LOP3.LUT R5, R5, 0xfffffffe, RZ, 0xc0, !PT ;  /* 0xfffffffe05057812 */ /* 0x000fca00078ec0ff */
[----:B------:R-:W-:-:S05]  /*0190*/  IMAD.IADD R5, R4, 0x1, -R5 ;  /* 0x0000000104057824 */ /* 0x000fca00078e0a05 */
[----:B-----5:R-:W-:Y:S01]  /*01a0*/  ISETP.NE.AND P0, PT, R5, UR5, PT ;  /* 0x0000000505007c0c */ /* 0x020fe2000bf05270 */
[----:B0-----:R-:W-:Y:S02]  /*01b0*/  IMAD R9, R9, R12, UR4 ;  /* 0x0000000409097e24 */ /* 0x001fe4000f8e020c */
[----:B--2---:R-:W-:-:S10]  /*01c0*/  IMAD.MOV.U32 R15, RZ, RZ, R6 ;  /* 0x000000ffff0f7224 */ /* 0x004fd400078e0006 */
[----:B------:R-:W-:Y:S05]  /*01d0*/  @P0 BRA `(.L_x_1) ;  /* 0x0000000000580947 */ /* 0x000fea0003800000 */
[----:B------:R-:W0:Y:S01]  /*01e0*/  LDC.64 R4, c[0x0][0x380] ;  /* 0x0000e000ff047b82 */ /* 0x000e220000000a00 */
[----:B------:R-:W-:-:S04]  /*01f0*/  IMAD R13, R13, R10, RZ ;  /* 0x0000000a0d0d7224 */ /* 0x000fc800078e02ff */
[----:B------:R-:W-:Y:S01]  /*0200*/  IMAD R15, R10, 0x2, R13 ;  /* 0x000000020a0f7824 */ /* 0x000fe200078e020d */
[----:B------:R-:W-:-:S04]  /*0210*/  IADD3 R17, P1, PT, R14, R13, RZ ;  /* 0x0000000d0e117210 */ /* 0x000fc80007f3e0ff */
[C---:B------:R-:W-:Y:S02]  /*0220*/  IADD3 R16, P0, PT, R14.reuse, R15, RZ ;  /* 0x0000000f0e107210 */ /* 0x040fe40007f1e0ff */
[----:B------:R-:W-:Y:S02]  /*0230*/  LEA.HI.X.SX32 R18, R13, RZ, 0x1, P1 ;  /* 0x000000ff0d127211 */ /* 0x000fe400008f0eff */
[----:B------:R-:W-:Y:S01]  /*0240*/  LEA.HI.X.SX32 R13, R15, RZ, 0x1, P0 ;  /* 0x000000ff0f0d7211 */ /* 0x000fe200000f0eff */
[----:B------:R-:W-:Y:S01]  /*0250*/  IMAD.IADD R15, R14, 0x1, R11 ;  /* 0x000000010e0f7824 */ /* 0x000fe200078e020b */
[C---:B------:R-:W-:Y:S02]  /*0260*/  LEA R12, P0, R16.reuse, UR10, 0x2 ;  /* 0x0000000a100c7c11 */ /* 0x040fe4000f8010ff */
[----:B------:R-:W-:Y:S02]  /*0270*/  LEA R10, P1, R17, UR10, 0x2 ;  /* 0x0000000a110a7c11 */ /* 0x000fe4000f8210ff */
[----:B------:R-:W-:-:S02]  /*0280*/  LEA.HI.X R13, R16, UR11, R13, 0x2, P0 ;  /* 0x0000000b100d7c11 */ /* 0x000fc400080f140d */
[----:B------:R-:W-:Y:S01]  /*0290*/  LEA.HI.X R11, R17, UR11, R18, 0x2, P1 ;  /* 0x0000000b110b7c11 */ /* 0x000fe200088f1412 */
[----:B0-----:R-:W-:-:S03]  /*02a0*/  IMAD.WIDE R4, R15, 0x4, R4 ;  /* 0x000000040f047825 */ /* 0x001fc600078e0204 */
[----:B------:R-:W2:Y:S04]  /*02b0*/  LDG.E R13, desc[UR6][R12.64+0x4] ;  /* 0x000004060c0d7981 */ /* 0x000ea8000c1e1900 */
[----:B------:R-:W2:Y:S04]  /*02c0*/  LDG.E R10, desc[UR6][R10.64+0x4] ;  /* 0x000004060a0a7981 */ /* 0x000ea8000c1e1900 */
[----:B------:R-:W3:Y:S04]  /*02d0*/  LDG.E R15, desc[UR6][R4.64] ;  /* 0x00000006040f7981 */ /* 0x000ee8000c1e1900 */
[----:B------:R-:W4:Y:S01]  /*02e0*/  LDG.E R17, desc[UR6][R4.64+0x8] ;  /* 0x0000080604117981 */ /* 0x000f22000c1e1900 */
[----:B--2---:R-:W-:-:S04]  /*02f0*/  FADD R14, R10, R13 ;  /* 0x0000000d0a0e7221 */ /* 0x004fc80000000000 */
[----:B---3--:R-:W-:-:S04]  /*0300*/  FADD R14, R14, R15 ;  /* 0x0000000f0e0e7221 */ /* 0x008fc80000000000 */
[----:B----4-:R-:W-:-:S04]  /*0310*/  FADD R14, R14, R17 ;  /* 0x000000110e0e7221 */ /* 0x010fc80000000000 */
[----:B------:R-:W-:-:S05]  /*0320*/  FMUL R15, R14, 0.25 ;  /* 0x3e8000000e0f7820 */ /* 0x000fca0000400000 */
[----:B------:R0:W-:Y:S02]  /*0330*/  STG.E desc[UR6][R2.64+0x4], R15 ;  /* 0x0000040f02007986 */ /* 0x0001e4000c101906 */
.L_x_1:
[----:B------:R-:W-:Y:S05]  /*0340*/  BSYNC.RECONVERGENT B0 ;  /* 0x0000000000007941 */ /* 0x000fea0003800200 */
.L_x_0:
[----:B------:R-:W1:Y:S01]  /*0350*/  S2UR UR5, SR_CgaCtaId ;  /* 0x00000000000579c3 */ /* 0x000e620000008800 */
[C---:B0-----:R-:W-:Y:S01]  /*0360*/  IMAD R2, R0.reuse, UR8, RZ ;  /* 0x0000000800027c24 */ /* 0x041fe2000f8e02ff */
[----:B------:R-:W-:Y:S01]  /*0370*/  UMOV UR4, 0x400 ;  /* 0x0000040000047882 */ /* 0x000fe20000000000 */
[----:B------:R-:W-:Y:S02]  /*0380*/  IMAD R7, R0, R8, R7 ;  /* 0x0000000800077224 */ /* 0x000fe400078e0207 */
[----:B------:R-:W-:Y:S01]  /*0390*/  FADD R6, -R6, R15 ;  /* 0x0000000f06067221 */ /* 0x000fe20000000100 */
[----:B------:R-:W-:-:S03]  /*03a0*/  ISETP.GE.U32.AND P1, PT, R2, 0x2, PT ;  /* 0x000000020200780c */ /* 0x000fc60003f26070 */
[----:B------:R-:W-:Y:S01]  /*03b0*/  FADD R3, |R6|, -RZ ;  /* 0x800000ff06037221 */ /* 0x000fe20000000200 */
[----:B------:R-:W-:Y:S01]  /*03c0*/  ISETP.NE.AND P0, PT, R7, RZ, PT ;  /* 0x000000ff0700720c */ /* 0x000fe20003f05270 */
[----:B-1----:R-:W-:-:S06]  /*03d0*/  ULEA UR4, UR5, UR4, 0x18 ;  /* 0x0000000405047291 */ /* 0x002fcc000f8ec0ff */
[----:B------:R-:W-:-:S05]  /*03e0*/  LEA R0, R7, UR4, 0x2 ;  /* 0x0000000407007c11 */ /* 0x000fca000f8e10ff */
[----:B------:R0:W-:Y:S01]  /*03f0*/  STS [R0], R3 ;  /* 0x0000000300007388 */ /* 0x0001e20000000800 */
[----:B------:R-:W-:Y:S06]  /*0400*/  BAR.SYNC.DEFER_BLOCKING 0x0 ;  /* 0x0000000000007b1d */ /* 0x000fec0000010000 */
[----:B------:R-:W-:Y:S05]  /*0410*/  @!P1 BRA `(.L_x_2) ;  /* 0x00000000002c9947 */ /* 0x000fea0003800000 */
.L_x_3:
[----:B------:R-:W-:-:S04]  /*0420*/  SHF.R.U32.HI R5, RZ, 0x1, R2 ;  /* 0x00000001ff057819 */ /* 0x000fc80000011602 */
[----:B------:R-:W-:-:S13]  /*0430*/  ISETP.GE.U32.AND P1, PT, R7, R5, PT ;  /* 0x000000050700720c */ /* 0x000fda0003f26070 */
[----:B------:R-:W-:Y:S01]  /*0440*/  @!P1 IMAD R4, R5, 0x4, R0 ;  /* 0x0000000405049824 */ /* 0x000fe200078e0200 */
[----:B0-----:R-:W-:Y:S05]  /*0450*/  @!P1 LDS R3, [R0] ;  /* 0x0000000000039984 */ /* 0x001fea0000000800 */
[----:B------:R-:W0:Y:S02]  /*0460*/  @!P1 LDS R4, [R4] ;  /* 0x0000000004049984 */ /* 0x000e240000000800 */
[----:B0-----:R-:W-:-:S05]  /*0470*/  @!P1 FMNMX R3, R3, R4, !PT ;  /* 0x0000000403039209 */ /* 0x001fca0007800000 */
[----:B------:R1:W-:Y:S01]  /*0480*/  @!P1 STS [R0], R3 ;  /* 0x0000000300009388 */ /* 0x0003e20000000800 */
[----:B------:R-:W-:Y:S01]  /*0490*/  BAR.SYNC.DEFER_BLOCKING 0x0 ;  /* 0x0000000000007b1d */ /* 0x000fe20000010000 */
[----:B------:R-:W-:Y:S01]  /*04a0*/  ISETP.GT.U32.AND P1, PT, R2, 0x3, PT ;  /* 0x000000030200780c */ /* 0x000fe20003f24070 */
[----:B------:R-:W-:-:S12]  /*04b0*/  IMAD.MOV.U32 R2, RZ, RZ, R5 ;  /* 0x000000ffff027224 */ /* 0x000fd800078e0005 */
[----:B-1----:R-:W-:Y:S05]  /*04c0*/  @P1 BRA `(.L_x_3) ;  /* 0xfffffffc00d41947 */ /* 0x002fea000383ffff */
.L_x_2:
[----:B------:R-:W-:Y:S05]  /*04d0*/  @P0 EXIT ;  /* 0x000000000000094d */ /* 0x000fea0003800000 */
[----:B0-----:R-:W0:Y:S02]  /*04e0*/  LDC.64 R2, c[0x0][0x398] ;  /* 0x0000e600ff027b82 */ /* 0x001e240000000a00 */
[----:B0-----:R-:W-:-:S05]  /*04f0*/  IMAD.WIDE R2, R9, 0x4, R2 ;  /* 0x0000000409027825 */ /* 0x001fca00078e0202 */
[----:B------:R-:W2:Y:S01]  /*0500*/  LDG.E R5, desc[UR6][R2.64] ;  /* 0x0000000602057981 */ /* 0x000ea2000c1e1900 */
[----:B------:R-:W0:Y:S01]  /*0510*/  S2UR UR5, SR_CgaCtaId ;  /* 0x00000000000579c3 */ /* 0x000e220000008800 */
[----:B------:R-:W-:Y:S02]  /*0520*/  UMOV UR4, 0x400 ;  /* 0x0000040000047882 */ /* 0x000fe40000000000 */
[----:B0-----:R-:W-:-:S09]  /*0530*/  ULEA UR4, UR5, UR4, 0x18 ;  /* 0x0000000405047291 */ /* 0x001fd2000f8ec0ff */
[----:B------:R-:W2:Y:S02]  /*0540*/  LDS R0, [UR4] ;  /* 0x00000004ff007984 */ /* 0x000ea40008000800 */
[----:B--2---:R-:W-:-:S05]  /*0550*/  FMNMX R5, R0, R5, !PT ;  /* 0x0000000500057209 */ /* 0x004fca0007800000 */
[----:B------:R-:W-:Y:S01]  /*0560*/  STG.E desc[UR6][R2.64], R5 ;  /* 0x0000000502007986 */ /* 0x000fe2000c101906 */
[----:B------:R-:W-:Y:S05]  /*0570*/  EXIT ;  /* 0x000000000000794d */ /* 0x000fea0003800000 */
.L_x_4:
[----:B------:R-:W-:-:S00]  /*0580*/  BRA `(.L_x_4) ;  /* 0xfffffffc00fc7947 */ /* 0x000fc0000383ffff */
[----:B------:R-:W-:-:S00]  /*0590*/  NOP ;  /* 0x0000000000007918 */ /* 0x000fc00000000000 */
        /* <DEDUP_REMOVED lines=14> */
.L_x_5:


//--------------------- .nv.shared._Z19gauss_seidel_updatePfS_iiS_i --------------------------
	.section	.nv.shared._Z19gauss_seidel_updatePfS_iiS_i,"aw",@nobits
	.sectionflags	@""
	.align	4
.nv.shared._Z19gauss_seidel_updatePfS_iiS_i:
	.zero		5120


//--------------------- .nv.shared.reserved.0     --------------------------
	.section	.nv.shared.reserved.0,"aw",@nobits
	.weak		__nv_reservedSMEM_offset_0_alias
	.size		__nv_reservedSMEM_offset_0_alias, 0, 64
	.other		__nv_reservedSMEM_offset_0_alias,@"STO_CUDA_RESERVED_SHARED STV_DEFAULT"
__nv_reservedSMEM_offset_0_alias:
	.zero		0
	.zero		64


//--------------------- .nv.constant0._Z19gauss_seidel_updatePfS_iiS_i --------------------------
	.section	.nv.constant0._Z19gauss_seidel_updatePfS_iiS_i,"a",@progbits
	.sectionflags	@""
	.align	4
.nv.constant0._Z19gauss_seidel_updatePfS_iiS_i:
	.zero		932


//--------------------- SYMBOLS --------------------------

	.type		.nv.reservedSmem.offset0,@object
	.size		.nv.reservedSmem.offset0,0x4
	.type		.nv.reservedSmem.cap,@object
	.size		.nv.reservedSmem.cap,0x4
